	.headerflags	@"EF_CUDA_TEXMODE_UNIFIED EF_CUDA_64BIT_ADDRESS EF_CUDA_ACCELERATORS EF_CUDA_SM90 EF_CUDA_VIRTUAL_SM(EF_CUDA_SM90)"
	.elftype	@"ET_EXEC"


//--------------------- .nv.info                  --------------------------
	.section	.nv.info,"",@"SHT_CUDA_INFO"
	.align	4


	//----- nvinfo : EIATTR_REGCOUNT
	.align		4
        /*0000*/ 	.byte	0x04, 0x2f
        /*0002*/ 	.short	(.L_3 - .L_2)
	.align		4
.L_2:
        /*0004*/ 	.word	index@(triton_poi_fused_clone_convolution_4)
        /*0008*/ 	.word	0x00000020


	//----- nvinfo : EIATTR_MIN_STACK_SIZE
	.align		4
.L_3:
        /*000c*/ 	.byte	0x04, 0x12
        /*000e*/ 	.short	(.L_5 - .L_4)
	.align		4
.L_4:
        /*0010*/ 	.word	index@(triton_poi_fused_clone_convolution_4)
        /*0014*/ 	.word	0x00000000


	//----- nvinfo : EIATTR_FRAME_SIZE
	.align		4
.L_5:
        /*0018*/ 	.byte	0x04, 0x11
        /*001a*/ 	.short	(.L_7 - .L_6)
	.align		4
.L_6:
        /*001c*/ 	.word	index@(triton_poi_fused_clone_convolution_4)
        /*0020*/ 	.word	0x00000000


	//----- nvinfo : EIATTR_MIN_STACK_SIZE
	.align		4
.L_7:
        /*0024*/ 	.byte	0x04, 0x12
        /*0026*/ 	.short	(.L_9 - .L_8)
	.align		4
.L_8:
        /*0028*/ 	.word	index@(triton_poi_fused_clone_convolution_4)
        /*002c*/ 	.word	0x00000000
.L_9:


//--------------------- .nv.info.triton_poi_fused_clone_convolution_4 --------------------------
	.section	.nv.info.triton_poi_fused_clone_convolution_4,"",@"SHT_CUDA_INFO"
	.sectionflags	@""
	.align	4


	//----- nvinfo : EIATTR_CUDA_API_VERSION
	.align		4
        /*0000*/ 	.byte	0x04, 0x37
        /*0002*/ 	.short	(.L_11 - .L_10)
.L_10:
        /*0004*/ 	.word	0x0000007c


	//----- nvinfo : EIATTR_KPARAM_INFO
	.align		4
.L_11:
        /*0008*/ 	.byte	0x04, 0x17
        /*000a*/ 	.short	(.L_13 - .L_12)
.L_12:
        /*000c*/ 	.word	0x00000000
        /*0010*/ 	.short	0x0007
        /*0012*/ 	.short	0x0038
        /*0014*/ 	.byte	0x00, 0xf0, 0x11, 0x00


	//----- nvinfo : EIATTR_KPARAM_INFO
	.align		4
.L_13:
        /*0018*/ 	.byte	0x04, 0x17
        /*001a*/ 	.short	(.L_15 - .L_14)
.L_14:
        /*001c*/ 	.word	0x00000000
        /*0020*/ 	.short	0x0006
        /*0022*/ 	.short	0x0030
        /*0024*/ 	.byte	0x00, 0xf4, 0x21, 0x00


	//----- nvinfo : EIATTR_KPARAM_INFO
	.align		4
.L_15:
        /*0028*/ 	.byte	0x04, 0x17
        /*002a*/ 	.short	(.L_17 - .L_16)
.L_16:
        /*002c*/ 	.word	0x00000000
        /*0030*/ 	.short	0x0005
        /*0032*/ 	.short	0x0028
        /*0034*/ 	.byte	0x00, 0xf4, 0x21, 0x00


	//----- nvinfo : EIATTR_KPARAM_INFO
	.align		4
.L_17:
        /*0038*/ 	.byte	0x04, 0x17
        /*003a*/ 	.short	(.L_19 - .L_18)
.L_18:
        /*003c*/ 	.word	0x00000000
        /*0040*/ 	.short	0x0004
        /*0042*/ 	.short	0x0020
        /*0044*/ 	.byte	0x00, 0xf4, 0x21, 0x00


	//----- nvinfo : EIATTR_KPARAM_INFO
	.align		4
.L_19:
        /*0048*/ 	.byte	0x04, 0x17
        /*004a*/ 	.short	(.L_21 - .L_20)
.L_20:
        /*004c*/ 	.word	0x00000000
        /*0050*/ 	.short	0x0003
        /*0052*/ 	.short	0x0018
        /*0054*/ 	.byte	0x00, 0xf4, 0x21, 0x00


	//----- nvinfo : EIATTR_KPARAM_INFO
	.align		4
.L_21:
        /*0058*/ 	.byte	0x04, 0x17
        /*005a*/ 	.short	(.L_23 - .L_22)
.L_22:
        /*005c*/ 	.word	0x00000000
        /*0060*/ 	.short	0x0002
        /*0062*/ 	.short	0x0010
        /*0064*/ 	.byte	0x00, 0xf4, 0x21, 0x00


	//----- nvinfo : EIATTR_KPARAM_INFO
	.align		4
.L_23:
        /*0068*/ 	.byte	0x04, 0x17
        /*006a*/ 	.short	(.L_25 - .L_24)
.L_24:
        /*006c*/ 	.word	0x00000000
        /*0070*/ 	.short	0x0001
        /*0072*/ 	.short	0x0008
        /*0074*/ 	.byte	0x00, 0xf4, 0x21, 0x00


	//----- nvinfo : EIATTR_KPARAM_INFO
	.align		4
.L_25:
        /*0078*/ 	.byte	0x04, 0x17
        /*007a*/ 	.short	(.L_27 - .L_26)
.L_26:
        /*007c*/ 	.word	0x00000000
        /*0080*/ 	.short	0x0000
        /*0082*/ 	.short	0x0000
        /*0084*/ 	.byte	0x00, 0xf4, 0x21, 0x00


	//----- nvinfo : EIATTR_SPARSE_MMA_MASK
	.align		4
.L_27:
        /*0088*/ 	.byte	0x03, 0x50
        /*008a*/ 	.short	0x0000


	//----- nvinfo : EIATTR_MAXREG_COUNT
	.align		4
        /*008c*/ 	.byte	0x03, 0x1b
        /*008e*/ 	.short	0x00ff


	//----- nvinfo : EIATTR_EXIT_INSTR_OFFSETS
	.align		4
        /*0090*/ 	.byte	0x04, 0x1c
        /*0092*/ 	.short	(.L_29 - .L_28)


	//   ....[0]....
.L_28:
        /*0094*/ 	.word	0x00000a90


	//----- nvinfo : EIATTR_REQNTID
	.align		4
.L_29:
        /*0098*/ 	.byte	0x04, 0x10
        /*009a*/ 	.short	(.L_31 - .L_30)
.L_30:
        /*009c*/ 	.word	0x00000080
        /*00a0*/ 	.word	0x00000001
        /*00a4*/ 	.word	0x00000001


	//----- nvinfo : EIATTR_CBANK_PARAM_SIZE
	.align		4
.L_31:
        /*00a8*/ 	.byte	0x03, 0x19
        /*00aa*/ 	.short	0x003c


	//----- nvinfo : EIATTR_PARAM_CBANK
	.align		4
        /*00ac*/ 	.byte	0x04, 0x0a
        /*00ae*/ 	.short	(.L_33 - .L_32)
	.align		4
.L_32:
        /*00b0*/ 	.word	index@(.nv.constant0.triton_poi_fused_clone_convolution_4)
        /*00b4*/ 	.short	0x0210
        /*00b6*/ 	.short	0x003c


	//----- nvinfo : EIATTR_SW_WAR
	.align		4
.L_33:
        /*00b8*/ 	.byte	0x04, 0x36
        /*00ba*/ 	.short	(.L_35 - .L_34)
.L_34:
        /*00bc*/ 	.word	0x00000008
.L_35:


//--------------------- .nv.callgraph             --------------------------
	.section	.nv.callgraph,"",@"SHT_CUDA_CALLGRAPH"
	.align	4
	.sectionentsize	8
	.align		4
        /*0000*/ 	.word	0x00000000
	.align		4
        /*0004*/ 	.word	0xffffffff
	.align		4
        /*0008*/ 	.word	0x00000000
	.align		4
        /*000c*/ 	.word	0xfffffffe
	.align		4
        /*0010*/ 	.word	0x00000000
	.align		4
        /*0014*/ 	.word	0xfffffffd
	.align		4
        /*0018*/ 	.word	0x00000000
	.align		4
        /*001c*/ 	.word	0xfffffffc


//--------------------- .nv.constant4             --------------------------
	.section	.nv.constant4,"a",@progbits
	.align	8
	.align		8
.nv.constant4:
        /*0000*/ 	.dword	_$_str
	.align		8
        /*0008*/ 	.dword	_$_str_$_2


//--------------------- .text.triton_poi_fused_clone_convolution_4 --------------------------
	.section	.text.triton_poi_fused_clone_convolution_4,"ax",@progbits
	.align	128
        .global         triton_poi_fused_clone_convolution_4
        .type           triton_poi_fused_clone_convolution_4,@function
        .size           triton_poi_fused_clone_convolution_4,(.L_x_1 - triton_poi_fused_clone_convolution_4)
        .other          triton_poi_fused_clone_convolution_4,@"STO_CUDA_ENTRY STV_DEFAULT"
triton_poi_fused_clone_convolution_4:
.text.triton_poi_fused_clone_convolution_4:
[----:B------:R-:W-:Y:S01]  /*0000*/  LDC R1, c[0x0][0x28] ;  /* 0x00000a00ff017b82 */ /* 0x000fe20000000800 */
[----:B------:R-:W1:Y:S07]  /*0010*/  S2R R0, SR_TID.X ;  /* 0x0000000000007919 */ /* 0x000e6e0000002100 */
[----:B------:R-:W2:Y:S01]  /*0020*/  LDC.64 R2, c[0x0][0x228] ;  /* 0x00008a00ff027b82 */ /* 0x000ea20000000a00 */
[----:B------:R-:W-:Y:S01]  /*0030*/  ULDC.64 UR4, c[0x0][0x208] ;  /* 0x0000820000047ab9 */ /* 0x000fe20000000a00 */
[----:B------:R-:W3:Y:S06]  /*0040*/  S2R R25, SR_CTAID.X ;  /* 0x0000000000197919 */ /* 0x000eec0000002500 */
[----:B------:R-:W4:Y:S08]  /*0050*/  LDC.64 R14, c[0x0][0x218] ;  /* 0x00008600ff0e7b82 */ /* 0x000f300000000a00 */
[----:B------:R-:W5:Y:S01]  /*0060*/  LDC.64 R10, c[0x0][0x220] ;  /* 0x00008800ff0a7b82 */ /* 0x000f620000000a00 */
[----:B-1----:R-:W-:-:S05]  /*0070*/  IMAD.SHL.U32 R0, R0, 0x4, RZ ;  /* 0x0000000400007824 */ /* 0x002fca00078e00ff */
[----:B------:R-:W-:-:S05]  /*0080*/  LOP3.LUT R0, R0, 0x1fc, RZ, 0xc0, !PT ;  /* 0x000001fc00007812 */ /* 0x000fca00078ec0ff */
[----:B---3--:R-:W-:-:S05]  /*0090*/  IMAD R18, R25, 0x400, R0 ;  /* 0x0000040019127824 */ /* 0x008fca00078e0200 */
[----:B------:R-:W-:-:S04]  /*00a0*/  SHF.R.S32.HI R5, RZ, 0x1f, R18 ;  /* 0x0000001fff057819 */ /* 0x000fc80000011412 */
[----:B------:R-:W-:-:S04]  /*00b0*/  LEA.HI R5, R5, R18, RZ, 0xa ;  /* 0x0000001205057211 */ /* 0x000fc800078f50ff */
[--C-:B------:R-:W-:Y:S02]  /*00c0*/  SHF.R.S32.HI R16, RZ, 0xa, R5.reuse ;  /* 0x0000000aff107819 */ /* 0x100fe40000011405 */
[----:B------:R-:W-:-:S04]  /*00d0*/  SHF.R.S32.HI R5, RZ, 0x1f, R5 ;  /* 0x0000001fff057819 */ /* 0x000fc80000011405 */
[----:B------:R-:W-:-:S04]  /*00e0*/  LEA.HI R0, R5, R16, RZ, 0x9 ;  /* 0x0000001005007211 */ /* 0x000fc800078f48ff */
[----:B------:R-:W-:-:S05]  /*00f0*/  LOP3.LUT R7, R0, 0xfffffe00, RZ, 0xc0, !PT ;  /* 0xfffffe0000077812 */ /* 0x000fca00078ec0ff */
[----:B------:R-:W-:-:S04]  /*0100*/  IMAD.IADD R28, R16, 0x1, -R7 ;  /* 0x00000001101c7824 */ /* 0x000fc800078e0a07 */
[----:B--2---:R-:W-:-:S06]  /*0110*/  IMAD.WIDE R6, R28, 0x4, R2 ;  /* 0x000000041c067825 */ /* 0x004fcc00078e0202 */
[----:B------:R-:W2:Y:S01]  /*0120*/  LDG.E.EL R6, desc[UR4][R6.64] ;  /* 0x0000000406067981 */ /* 0x000ea2000c2e1900 */
[----:B------:R-:W-:-:S05]  /*0130*/  VIADD R17, R18, 0x200 ;  /* 0x0000020012117836 */ /* 0x000fca0000000000 */
[----:B------:R-:W-:-:S04]  /*0140*/  SHF.R.S32.HI R0, RZ, 0x1f, R17 ;  /* 0x0000001fff007819 */ /* 0x000fc80000011411 */
[----:B------:R-:W-:-:S04]  /*0150*/  LEA.HI R0, R0, R17, RZ, 0xa ;  /* 0x0000001100007211 */ /* 0x000fc800078f50ff */
[--C-:B------:R-:W-:Y:S02]  /*0160*/  SHF.R.S32.HI R20, RZ, 0xa, R0.reuse ;  /* 0x0000000aff147819 */ /* 0x100fe40000011400 */
[----:B------:R-:W-:-:S04]  /*0170*/  SHF.R.S32.HI R13, RZ, 0x1f, R0 ;  /* 0x0000001fff0d7819 */ /* 0x000fc80000011400 */
[----:B------:R-:W-:-:S04]  /*0180*/  LEA.HI R0, R13, R20, RZ, 0x9 ;  /* 0x000000140d007211 */ /* 0x000fc800078f48ff */
[----:B------:R-:W-:-:S05]  /*0190*/  LOP3.LUT R9, R0, 0xfffffe00, RZ, 0xc0, !PT ;  /* 0xfffffe0000097812 */ /* 0x000fca00078ec0ff */
[----:B------:R-:W-:-:S04]  /*01a0*/  IMAD.IADD R0, R20, 0x1, -R9 ;  /* 0x0000000114007824 */ /* 0x000fc800078e0a09 */
[----:B------:R-:W-:Y:S01]  /*01b0*/  IMAD.WIDE R26, R0, 0x4, R2 ;  /* 0x00000004001a7825 */ /* 0x000fe200078e0202 */
[----:B------:R-:W-:Y:S01]  /*01c0*/  LEA.HI R5, R5, R16, RZ, 0x7 ;  /* 0x0000001005057211 */ /* 0x000fe200078f38ff */
[----:B------:R-:W1:Y:S04]  /*01d0*/  LDC.64 R2, c[0x0][0x230] ;  /* 0x00008c00ff027b82 */ /* 0x000e680000000a00 */
[----:B------:R-:W3:Y:S01]  /*01e0*/  LDG.E.EL R26, desc[UR4][R26.64] ;  /* 0x000000041a1a7981 */ /* 0x000ee2000c2e1900 */
[----:B------:R-:W-:Y:S02]  /*01f0*/  LEA.HI R13, R13, R20, RZ, 0x7 ;  /* 0x000000140d0d7211 */ /* 0x000fe400078f38ff */
[----:B------:R-:W-:Y:S02]  /*0200*/  LOP3.LUT R21, R5, 0xfff80, RZ, 0xc0, !PT ;  /* 0x000fff8005157812 */ /* 0x000fe400078ec0ff */
[----:B------:R-:W-:Y:S01]  /*0210*/  LOP3.LUT R5, R13, 0xfff80, RZ, 0xc0, !PT ;  /* 0x000fff800d057812 */ /* 0x000fe200078ec0ff */
[----:B----4-:R-:W-:-:S04]  /*0220*/  IMAD.WIDE R12, R28, 0x4, R14 ;  /* 0x000000041c0c7825 */ /* 0x010fc800078e020e */
[----:B------:R-:W-:Y:S01]  /*0230*/  IMAD.WIDE R14, R0, 0x4, R14 ;  /* 0x00000004000e7825 */ /* 0x000fe200078e020e */
[----:B------:R5:W4:Y:S03]  /*0240*/  LDG.E.EL R24, desc[UR4][R12.64] ;  /* 0x000000040c187981 */ /* 0x000b26000c2e1900 */
[----:B------:R-:W-:Y:S02]  /*0250*/  IMAD.IADD R16, R16, 0x1, -R21 ;  /* 0x0000000110107824 */ /* 0x000fe400078e0a15 */
[----:B------:R-:W-:Y:S02]  /*0260*/  IMAD.IADD R20, R20, 0x1, -R5 ;  /* 0x0000000114147824 */ /* 0x000fe400078e0a05 */
[----:B------:R4:W3:Y:S01]  /*0270*/  LDG.E.EL R5, desc[UR4][R14.64] ;  /* 0x000000040e057981 */ /* 0x0008e2000c2e1900 */
[----:B-----5:R-:W-:-:S05]  /*0280*/  IMAD.WIDE R12, R28, 0x4, R10 ;  /* 0x000000041c0c7825 */ /* 0x020fca00078e020a */
[----:B------:R5:W3:Y:S01]  /*0290*/  LDG.E.EL R21, desc[UR4][R12.64] ;  /* 0x000000040c157981 */ /* 0x000ae2000c2e1900 */
[----:B------:R-:W-:Y:S01]  /*02a0*/  HFMA2.MMA R4, -RZ, RZ, 1.625, 0 ;  /* 0x3e800000ff047435 */ /* 0x000fe200000001ff */
[----:B------:R-:W-:-:S04]  /*02b0*/  IMAD.WIDE R10, R0, 0x4, R10 ;  /* 0x00000004000a7825 */ /* 0x000fc800078e020a */
[----:B--2---:R-:W-:Y:S02]  /*02c0*/  FADD R8, R6, 9.9999997473787516356e-06 ;  /* 0x3727c5ac06087421 */ /* 0x004fe40000000000 */
[----:B------:R-:W2:Y:S02]  /*02d0*/  LDC.64 R6, c[0x0][0x210] ;  /* 0x00008400ff067b82 */ /* 0x000ea40000000a00 */
[----:B------:R1:W2:Y:S06]  /*02e0*/  MUFU.SQRT R19, R8 ;  /* 0x0000000800137308 */ /* 0x0002ac0000002000 */
[----:B01----:R-:W0:Y:S01]  /*02f0*/  LDC.64 R8, c[0x0][0x238] ;  /* 0x00008e00ff087b82 */ /* 0x003e220000000a00 */
[----:B--2---:R-:W-:-:S05]  /*0300*/  IMAD.WIDE R6, R18, 0x4, R6 ;  /* 0x0000000412067825 */ /* 0x004fca00078e0206 */
[----:B------:R-:W4:Y:S01]  /*0310*/  LDG.E.128 R12, desc[UR4][R6.64] ;  /* 0x00000004060c7981 */ /* 0x000f22000c1e1d00 */
[C---:B------:R-:W-:Y:S02]  /*0320*/  FSETP.GT.AND P0, PT, R19.reuse, 8.50705917302346158658e+37, PT ;  /* 0x7e8000001300780b */ /* 0x040fe40003f04000 */
[----:B------:R-:W-:-:S11]  /*0330*/  FSETP.GEU.AND P1, PT, R19, 1.175494350822287508e-38, PT ;  /* 0x008000001300780b */ /* 0x000fd60003f2e000 */
[----:B------:R-:W-:-:S04]  /*0340*/  @P0 FMUL R19, R19, 0.25 ;  /* 0x3e80000013130820 */ /* 0x000fc80000400000 */
[----:B------:R-:W-:-:S06]  /*0350*/  @!P1 FMUL R19, R19, 16777216 ;  /* 0x4b80000013139820 */ /* 0x000fcc0000400000 */
[----:B------:R-:W1:Y:S01]  /*0360*/  MUFU.RCP R19, R19 ;  /* 0x0000001300137308 */ /* 0x000e620000001000 */
[----:B------:R-:W-:-:S05]  /*0370*/  FSEL R22, R4, 1, P0 ;  /* 0x3f80000004167808 */ /* 0x000fca0000000000 */
[----:B------:R-:W-:-:S04]  /*0380*/  @!P1 FMUL R22, R22, 16777216 ;  /* 0x4b80000016169820 */ /* 0x000fc80000400000 */
[----:B-1----:R-:W-:Y:S01]  /*0390*/  FMUL R19, R19, R22 ;  /* 0x0000001613137220 */ /* 0x002fe20000400000 */
[----:B------:R-:W-:-:S04]  /*03a0*/  IMAD.WIDE R22, R28, 0x4, R2 ;  /* 0x000000041c167825 */ /* 0x000fc800078e0202 */
[----:B------:R-:W-:Y:S02]  /*03b0*/  IMAD.WIDE R2, R0, 0x4, R2 ;  /* 0x0000000400027825 */ /* 0x000fe400078e0202 */
[----:B------:R-:W2:Y:S02]  /*03c0*/  LDG.E.EL R22, desc[UR4][R22.64] ;  /* 0x0000000416167981 */ /* 0x000ea4000c2e1900 */
[--C-:B0-----:R-:W-:Y:S02]  /*03d0*/  IMAD.WIDE R28, R28, 0x4, R8.reuse ;  /* 0x000000041c1c7825 */ /* 0x101fe400078e0208 */
[----:B------:R-:W2:Y:S02]  /*03e0*/  LDG.E.EL R2, desc[UR4][R2.64] ;  /* 0x0000000402027981 */ /* 0x000ea4000c2e1900 */
[----:B------:R-:W-:Y:S02]  /*03f0*/  IMAD.WIDE R8, R0, 0x4, R8 ;  /* 0x0000000400087825 */ /* 0x000fe400078e0208 */
[----:B------:R-:W2:Y:S04]  /*0400*/  LDG.E.EL R0, desc[UR4][R10.64] ;  /* 0x000000040a007981 */ /* 0x000ea8000c2e1900 */
[----:B------:R0:W2:Y:S04]  /*0410*/  LDG.E.EL R23, desc[UR4][R28.64] ;  /* 0x000000041c177981 */ /* 0x0000a8000c2e1900 */
[----:B------:R1:W2:Y:S04]  /*0420*/  LDG.E.EL R3, desc[UR4][R8.64] ;  /* 0x0000000408037981 */ /* 0x0002a8000c2e1900 */
[----:B------:R-:W1:Y:S01]  /*0430*/  LDG.E.128 R8, desc[UR4][R6.64+0x800] ;  /* 0x0008000406087981 */ /* 0x000e62000c1e1d00 */
[----:B---3--:R-:W-:-:S06]  /*0440*/  FADD R26, R26, 9.9999997473787516356e-06 ;  /* 0x3727c5ac1a1a7421 */ /* 0x008fcc0000000000 */
[----:B------:R-:W3:Y:S02]  /*0450*/  MUFU.SQRT R26, R26 ;  /* 0x0000001a001a7308 */ /* 0x000ee40000002000 */
[C---:B---3--:R-:W-:Y:S02]  /*0460*/  FSETP.GT.AND P0, PT, R26.reuse, 8.50705917302346158658e+37, PT ;  /* 0x7e8000001a00780b */ /* 0x048fe40003f04000 */
[----:B------:R-:W-:-:S11]  /*0470*/  FSETP.GEU.AND P1, PT, R26, 1.175494350822287508e-38, PT ;  /* 0x008000001a00780b */ /* 0x000fd60003f2e000 */
[----:B------:R-:W-:-:S04]  /*0480*/  @P0 FMUL R26, R26, 0.25 ;  /* 0x3e8000001a1a0820 */ /* 0x000fc80000400000 */
[----:B------:R-:W-:-:S04]  /*0490*/  @!P1 FMUL R26, R26, 16777216 ;  /* 0x4b8000001a1a9820 */ /* 0x000fc80000400000 */
[----:B------:R-:W3:Y:S01]  /*04a0*/  MUFU.RCP R27, R26 ;  /* 0x0000001a001b7308 */ /* 0x000ee20000001000 */
[----:B------:R-:W-:-:S05]  /*04b0*/  FSEL R4, R4, 1, P0 ;  /* 0x3f80000004047808 */ /* 0x000fca0000000000 */
[----:B------:R-:W-:-:S04]  /*04c0*/  @!P1 FMUL R4, R4, 16777216 ;  /* 0x4b80000004049820 */ /* 0x000fc80000400000 */
[----:B---3--:R-:W-:Y:S01]  /*04d0*/  FMUL R4, R27, R4 ;  /* 0x000000041b047220 */ /* 0x008fe20000400000 */
[----:B------:R-:W-:Y:S02]  /*04e0*/  SHF.R.S32.HI R27, RZ, 0x15, R25 ;  /* 0x00000015ff1b7819 */ /* 0x000fe40000011419 */
[----:B------:R-:W-:Y:S02]  /*04f0*/  SHF.R.S32.HI R25, RZ, 0x1f, R18 ;  /* 0x0000001fff197819 */ /* 0x000fe40000011412 */
[----:B------:R-:W-:Y:S02]  /*0500*/  SGXT R27, R27, 0x1 ;  /* 0x000000011b1b781a */ /* 0x000fe40000000200 */
[----:B------:R-:W-:-:S04]  /*0510*/  LEA.HI R26, R25, R18, RZ, 0xa ;  /* 0x00000012191a7211 */ /* 0x000fc800078f50ff */
[----:B------:R-:W-:Y:S01]  /*0520*/  LOP3.LUT R26, R26, 0xfffffc00, RZ, 0xc0, !PT ;  /* 0xfffffc001a1a7812 */ /* 0x000fe200078ec0ff */
[--C-:B----4-:R-:W-:Y:S01]  /*0530*/  FADD R15, R15, R24.reuse ;  /* 0x000000180f0f7221 */ /* 0x110fe20000000000 */
[--C-:B------:R-:W-:Y:S01]  /*0540*/  FADD R14, R14, R24.reuse ;  /* 0x000000180e0e7221 */ /* 0x100fe20000000000 */
[--C-:B-----5:R-:W-:Y:S01]  /*0550*/  FADD R13, R13, R24.reuse ;  /* 0x000000180d0d7221 */ /* 0x120fe20000000000 */
[----:B------:R-:W-:Y:S01]  /*0560*/  FADD R12, R12, R24 ;  /* 0x000000180c0c7221 */ /* 0x000fe20000000000 */
[----:B------:R-:W-:-:S04]  /*0570*/  LEA.HI R24, R27, R18, RZ, 0x13 ;  /* 0x000000121b187211 */ /* 0x000fc800078f98ff */
[----:B------:R-:W-:Y:S01]  /*0580*/  LOP3.LUT R25, R24, 0xfff80000, RZ, 0xc0, !PT ;  /* 0xfff8000018197812 */ /* 0x000fe200078ec0ff */
[C---:B------:R-:W-:Y:S01]  /*0590*/  FADD R24, -R21.reuse, R13 ;  /* 0x0000000d15187221 */ /* 0x040fe20000000100 */
[C---:B0-----:R-:W-:Y:S01]  /*05a0*/  FADD R29, -R21.reuse, R15 ;  /* 0x0000000f151d7221 */ /* 0x041fe20000000100 */
[----:B------:R-:W-:Y:S01]  /*05b0*/  FADD R28, -R21, R12 ;  /* 0x0000000c151c7221 */ /* 0x000fe20000000100 */
[----:B------:R-:W-:Y:S01]  /*05c0*/  IADD3 R25, R25, R18, -R26 ;  /* 0x0000001219197210 */ /* 0x000fe20007ffe81a */
[----:B------:R-:W-:Y:S01]  /*05d0*/  FADD R26, -R21, R14 ;  /* 0x0000000e151a7221 */ /* 0x000fe20000000100 */
[C---:B------:R-:W-:Y:S01]  /*05e0*/  FMUL R21, R19.reuse, R24 ;  /* 0x0000001813157220 */ /* 0x040fe20000400000 */
[C---:B------:R-:W-:Y:S01]  /*05f0*/  FMUL R24, R19.reuse, R29 ;  /* 0x0000001d13187220 */ /* 0x040fe20000400000 */
[C---:B------:R-:W-:Y:S01]  /*0600*/  FMUL R28, R19.reuse, R28 ;  /* 0x0000001c131c7220 */ /* 0x040fe20000400000 */
[----:B------:R-:W-:Y:S01]  /*0610*/  FMUL R26, R19, R26 ;  /* 0x0000001a131a7220 */ /* 0x000fe20000400000 */
[C---:B------:R-:W-:Y:S01]  /*0620*/  LEA.HI R19, R27.reuse, R18, RZ, 0x11 ;  /* 0x000000121b137211 */ /* 0x040fe200078f88ff */
[----:B------:R0:W-:Y:S01]  /*0630*/  STG.E.128 desc[UR4][R6.64], R12 ;  /* 0x0000000c06007986 */ /* 0x0001e2000c101d04 */
[----:B------:R-:W-:-:S02]  /*0640*/  LEA.HI R18, R27, R17, RZ, 0x11 ;  /* 0x000000111b127211 */ /* 0x000fc400078f88ff */
[----:B0-----:R-:W-:Y:S02]  /*0650*/  SHF.R.S32.HI R13, RZ, 0x11, R19 ;  /* 0x00000011ff0d7819 */ /* 0x001fe40000011413 */
[----:B------:R-:W-:Y:S02]  /*0660*/  SHF.R.S32.HI R12, RZ, 0x11, R18 ;  /* 0x00000011ff0c7819 */ /* 0x000fe40000011412 */
[----:B------:R-:W-:Y:S02]  /*0670*/  LOP3.LUT R14, R13, 0xffff, RZ, 0xc0, !PT ;  /* 0x0000ffff0d0e7812 */ /* 0x000fe400078ec0ff */
[----:B------:R-:W-:Y:S02]  /*0680*/  LOP3.LUT R19, R12, 0xffff, RZ, 0xc0, !PT ;  /* 0x0000ffff0c137812 */ /* 0x000fe400078ec0ff */
[----:B------:R-:W-:Y:S02]  /*0690*/  LEA.HI R15, R14, R13, RZ, 0x12 ;  /* 0x0000000d0e0f7211 */ /* 0x000fe400078f90ff */
[----:B------:R-:W-:-:S02]  /*06a0*/  LEA.HI R14, R19, R12, RZ, 0x12 ;  /* 0x0000000c130e7211 */ /* 0x000fc400078f90ff */
[----:B------:R-:W-:Y:S02]  /*06b0*/  LOP3.LUT R15, R15, 0xfffc, RZ, 0xc0, !PT ;  /* 0x0000fffc0f0f7812 */ /* 0x000fe400078ec0ff */
[----:B------:R-:W-:-:S03]  /*06c0*/  LOP3.LUT R14, R14, 0xfffc, RZ, 0xc0, !PT ;  /* 0x0000fffc0e0e7812 */ /* 0x000fc600078ec0ff */
[----:B------:R-:W-:Y:S01]  /*06d0*/  IMAD.MOV R18, RZ, RZ, -R15 ;  /* 0x000000ffff127224 */ /* 0x000fe200078e0a0f */
[----:B------:R-:W-:-:S04]  /*06e0*/  IADD3 R15, RZ, -R14, RZ ;  /* 0x8000000eff0f7210 */ /* 0x000fc80007ffe0ff */
[----:B------:R-:W-:Y:S02]  /*06f0*/  PRMT R14, R18, 0x7710, RZ ;  /* 0x00007710120e7816 */ /* 0x000fe400000000ff */
[----:B------:R-:W-:-:S03]  /*0700*/  PRMT R15, R15, 0x7710, RZ ;  /* 0x000077100f0f7816 */ /* 0x000fc600000000ff */
[----:B------:R-:W-:Y:S01]  /*0710*/  IMAD.IADD R13, R13, 0x1, R14 ;  /* 0x000000010d0d7824 */ /* 0x000fe200078e020e */
[----:B------:R-:W-:Y:S01]  /*0720*/  SHF.R.S32.HI R14, RZ, 0x1f, R17 ;  /* 0x0000001fff0e7819 */ /* 0x000fe20000011411 */
[----:B------:R-:W-:Y:S01]  /*0730*/  IMAD.IADD R12, R12, 0x1, R15 ;  /* 0x000000010c0c7824 */ /* 0x000fe200078e020f */
[-C--:B------:R-:W-:Y:S02]  /*0740*/  LEA.HI R27, R27, R17.reuse, RZ, 0x13 ;  /* 0x000000111b1b7211 */ /* 0x080fe400078f98ff */
[----:B------:R-:W-:Y:S02]  /*0750*/  LEA.HI R15, R14, R17, RZ, 0xa ;  /* 0x000000110e0f7211 */ /* 0x000fe400078f50ff */
[----:B------:R-:W-:Y:S02]  /*0760*/  LOP3.LUT R14, R27, 0xfff80000, RZ, 0xc0, !PT ;  /* 0xfff800001b0e7812 */ /* 0x000fe400078ec0ff */
[----:B------:R-:W-:Y:S02]  /*0770*/  LOP3.LUT R15, R15, 0xfffffc00, RZ, 0xc0, !PT ;  /* 0xfffffc000f0f7812 */ /* 0x000fe400078ec0ff */
[----:B------:R-:W-:-:S02]  /*0780*/  PRMT R19, R13, 0x9910, RZ ;  /* 0x000099100d137816 */ /* 0x000fc400000000ff */
[----:B------:R-:W-:Y:S02]  /*0790*/  IADD3 R17, R14, R17, -R15 ;  /* 0x000000110e117210 */ /* 0x000fe40007ffe80f */
[----:B------:R-:W-:Y:S02]  /*07a0*/  PRMT R14, R12, 0x9910, RZ ;  /* 0x000099100c0e7816 */ /* 0x000fe400000000ff */
[----:B------:R-:W0:Y:S01]  /*07b0*/  LDC.64 R12, c[0x0][0x240] ;  /* 0x00009000ff0c7b82 */ /* 0x000e220000000a00 */
[----:B------:R-:W-:Y:S01]  /*07c0*/  LEA R15, R20, R17, 0xc ;  /* 0x00000011140f7211 */ /* 0x000fe200078e60ff */
[----:B------:R-:W-:Y:S02]  /*07d0*/  IMAD R16, R16, 0x1000, R25 ;  /* 0x0000100010107824 */ /* 0x000fe400078e0219 */
[--C-:B-1----:R-:W-:Y:S01]  /*07e0*/  FADD R9, R9, R5.reuse ;  /* 0x0000000509097221 */ /* 0x102fe20000000000 */
[--C-:B------:R-:W-:Y:S01]  /*07f0*/  FADD R8, R8, R5.reuse ;  /* 0x0000000508087221 */ /* 0x100fe20000000000 */
[--C-:B------:R-:W-:Y:S01]  /*0800*/  FADD R10, R10, R5.reuse ;  /* 0x000000050a0a7221 */ /* 0x100fe20000000000 */
[----:B------:R-:W-:Y:S01]  /*0810*/  FADD R11, R11, R5 ;  /* 0x000000050b0b7221 */ /* 0x000fe20000000000 */
[----:B------:R-:W-:-:S02]  /*0820*/  IMAD R19, R19, 0x400, R16 ;  /* 0x0000040013137824 */ /* 0x000fc400078e0210 */
[----:B--2---:R-:W-:Y:S01]  /*0830*/  FFMA R17, R22, R21, R23 ;  /* 0x0000001516117223 */ /* 0x004fe20000000017 */
[----:B------:R-:W-:Y:S02]  /*0840*/  IMAD R15, R14, 0x400, R15 ;  /* 0x000004000e0f7824 */ /* 0x000fe400078e020f */
[C-C-:B------:R-:W-:Y:S01]  /*0850*/  FFMA R16, R22.reuse, R28, R23.reuse ;  /* 0x0000001c16107223 */ /* 0x140fe20000000017 */
[C-C-:B------:R-:W-:Y:S01]  /*0860*/  FFMA R14, R22.reuse, R26, R23.reuse ;  /* 0x0000001a160e7223 */ /* 0x140fe20000000017 */
[----:B------:R-:W-:Y:S01]  /*0870*/  FFMA R24, R22, R24, R23 ;  /* 0x0000001816187223 */ /* 0x000fe20000000017 */
[C---:B------:R-:W-:Y:S01]  /*0880*/  FADD R21, -R0.reuse, R9 ;  /* 0x0000000900157221 */ /* 0x040fe20000000100 */
[C---:B------:R-:W-:Y:S01]  /*0890*/  FADD R5, -R0.reuse, R8 ;  /* 0x0000000800057221 */ /* 0x040fe20000000100 */
[C---:B------:R-:W-:Y:S01]  /*08a0*/  FADD R23, -R0.reuse, R10 ;  /* 0x0000000a00177221 */ /* 0x040fe20000000100 */
[----:B------:R-:W-:Y:S01]  /*08b0*/  FADD R25, -R0, R11 ;  /* 0x0000000b00197221 */ /* 0x000fe20000000100 */
[C---:B------:R-:W-:Y:S01]  /*08c0*/  FMUL R20, R4.reuse, R21 ;  /* 0x0000001504147220 */ /* 0x040fe20000400000 */
[C---:B------:R-:W-:Y:S01]  /*08d0*/  FMUL R0, R4.reuse, R5 ;  /* 0x0000000504007220 */ /* 0x040fe20000400000 */
[C---:B------:R-:W-:Y:S01]  /*08e0*/  FMUL R18, R4.reuse, R23 ;  /* 0x0000001704127220 */ /* 0x040fe20000400000 */
[----:B------:R-:W-:Y:S01]  /*08f0*/  FMUL R4, R4, R25 ;  /* 0x0000001904047220 */ /* 0x000fe20000400000 */
[C-C-:B------:R-:W-:Y:S01]  /*0900*/  FFMA R20, R2.reuse, R20, R3.reuse ;  /* 0x0000001402147223 */ /* 0x140fe20000000003 */
[C-C-:B------:R-:W-:Y:S01]  /*0910*/  FFMA R0, R2.reuse, R0, R3.reuse ;  /* 0x0000000002007223 */ /* 0x140fe20000000003 */
[C-C-:B------:R-:W-:Y:S01]  /*0920*/  FFMA R18, R2.reuse, R18, R3.reuse ;  /* 0x0000001202127223 */ /* 0x140fe20000000003 */
[----:B------:R-:W-:Y:S01]  /*0930*/  FFMA R21, R2, R4, R3 ;  /* 0x0000000402157223 */ /* 0x000fe20000000003 */
[----:B------:R-:W-:Y:S01]  /*0940*/  FSETP.GEU.AND P6, PT, R24, RZ, PT ;  /* 0x000000ff1800720b */ /* 0x000fe20003fce000 */
[----:B0-----:R-:W-:Y:S01]  /*0950*/  IMAD.WIDE R4, R15, 0x4, R12 ;  /* 0x000000040f047825 */ /* 0x001fe200078e020c */
[----:B------:R-:W-:-:S02]  /*0960*/  FSETP.GEU.AND P0, PT, R14, RZ, PT ;  /* 0x000000ff0e00720b */ /* 0x000fc40003f0e000 */
[----:B------:R-:W-:Y:S02]  /*0970*/  FSETP.GEU.AND P1, PT, R17, RZ, PT ;  /* 0x000000ff1100720b */ /* 0x000fe40003f2e000 */
[----:B------:R-:W-:Y:S02]  /*0980*/  FSETP.GEU.AND P2, PT, R16, RZ, PT ;  /* 0x000000ff1000720b */ /* 0x000fe40003f4e000 */
[----:B------:R-:W-:Y:S02]  /*0990*/  SEL R15, R24, RZ, P6 ;  /* 0x000000ff180f7207 */ /* 0x000fe40003000000 */
[----:B------:R-:W-:Y:S02]  /*09a0*/  FSETP.GEU.AND P3, PT, R21, RZ, PT ;  /* 0x000000ff1500720b */ /* 0x000fe40003f6e000 */
[----:B------:R-:W-:Y:S02]  /*09b0*/  FSETP.GEU.AND P4, PT, R18, RZ, PT ;  /* 0x000000ff1200720b */ /* 0x000fe40003f8e000 */
[----:B------:R-:W-:-:S02]  /*09c0*/  FSETP.GEU.AND P5, PT, R20, RZ, PT ;  /* 0x000000ff1400720b */ /* 0x000fc40003fae000 */
[----:B------:R-:W-:Y:S01]  /*09d0*/  FSETP.GEU.AND P6, PT, R0, RZ, PT ;  /* 0x000000ff0000720b */ /* 0x000fe20003fce000 */
[----:B------:R-:W-:Y:S01]  /*09e0*/  IMAD.WIDE R2, R19, 0x4, R12 ;  /* 0x0000000413027825 */ /* 0x000fe200078e020c */
[----:B------:R-:W-:Y:S02]  /*09f0*/  SEL R14, R14, RZ, P0 ;  /* 0x000000ff0e0e7207 */ /* 0x000fe40000000000 */
[----:B------:R-:W-:Y:S02]  /*0a00*/  SEL R13, R17, RZ, P1 ;  /* 0x000000ff110d7207 */ /* 0x000fe40000800000 */
[----:B------:R-:W-:Y:S02]  /*0a10*/  SEL R12, R16, RZ, P2 ;  /* 0x000000ff100c7207 */ /* 0x000fe40001000000 */
[----:B------:R-:W-:Y:S02]  /*0a20*/  SEL R19, R21, RZ, P3 ;  /* 0x000000ff15137207 */ /* 0x000fe40001800000 */
[----:B------:R-:W-:-:S02]  /*0a30*/  SEL R18, R18, RZ, P4 ;  /* 0x000000ff12127207 */ /* 0x000fc40002000000 */
[----:B------:R-:W-:Y:S02]  /*0a40*/  SEL R17, R20, RZ, P5 ;  /* 0x000000ff14117207 */ /* 0x000fe40002800000 */
[----:B------:R-:W-:Y:S01]  /*0a50*/  SEL R16, R0, RZ, P6 ;  /* 0x000000ff00107207 */ /* 0x000fe20003000000 */
[----:B------:R-:W-:Y:S04]  /*0a60*/  STG.E.128 desc[UR4][R6.64+0x800], R8 ;  /* 0x0008000806007986 */ /* 0x000fe8000c101d04 */
[----:B------:R-:W-:Y:S04]  /*0a70*/  STG.E.128 desc[UR4][R2.64], R12 ;  /* 0x0000000c02007986 */ /* 0x000fe8000c101d04 */
[----:B------:R-:W-:Y:S01]  /*0a80*/  STG.E.128 desc[UR4][R4.64], R16 ;  /* 0x0000001004007986 */ /* 0x000fe2000c101d04 */
[----:B------:R-:W-:Y:S05]  /*0a90*/  EXIT ;  /* 0x000000000000794d */ /* 0x000fea0003800000 */
.L_x_0:
[----:B------:R-:W-:-:S00]  /*0aa0*/  BRA `(.L_x_0) ;  /* 0xfffffffc00fc7947 */ /* 0x000fc0000383ffff */
[----:B------:R-:W-:-:S00]  /*0ab0*/  NOP ;  /* 0x0000000000007918 */ /* 0x000fc00000000000 */
        /* <DEDUP_REMOVED lines=12> */
.L_x_1:


//--------------------- .nv.global.init           --------------------------
	.section	.nv.global.init,"aw",@progbits
.nv.global.init:
	.type		_$_str,@object
	.size		_$_str,(_$_str_$_2 - _$_str)
_$_str:
        /*0000*/ 	.byte	0x5f, 0x5f, 0x43, 0x55, 0x44, 0x41, 0x5f, 0x46, 0x54, 0x5a, 0x00
	.type		_$_str_$_2,@object
	.size		_$_str_$_2,(.L_1 - _$_str_$_2)
_$_str_$_2:
        /*000b*/ 	.byte	0x5f, 0x5f, 0x43, 0x55, 0x44, 0x41, 0x5f, 0x50, 0x52, 0x45, 0x43, 0x5f, 0x53, 0x51, 0x52, 0x54
        /*001b*/ 	.byte	0x00
.L_1:


//--------------------- .nv.constant0.triton_poi_fused_clone_convolution_4 --------------------------
	.section	.nv.constant0.triton_poi_fused_clone_convolution_4,"a",@progbits
	.sectionflags	@""
	.align	4
.nv.constant0.triton_poi_fused_clone_convolution_4:
	.zero		588
